//
// Generated by NVIDIA NVVM Compiler
//
// Compiler Build ID: CL-36424714
// Cuda compilation tools, release 13.0, V13.0.88
// Based on NVVM 20.0.0
//

.version 9.0
.target sm_100
.address_size 64

	// .globl	_Z7reduce0PiS_
// _ZZ7reduce0PiS_E5sdata has been demoted

.visible .entry _Z7reduce0PiS_(
	.param .u64 .ptr .align 1 _Z7reduce0PiS__param_0,
	.param .u64 .ptr .align 1 _Z7reduce0PiS__param_1
)
{
	.reg .pred 	%p<5>;
	.reg .b32 	%r<18>;
	.reg .b64 	%rd<9>;
	// demoted variable
	.shared .align 4 .b8 _ZZ7reduce0PiS_E5sdata[4096];
	ld.param.u64 	%rd2, [_Z7reduce0PiS__param_0];
	ld.param.u64 	%rd1, [_Z7reduce0PiS__param_1];
	cvta.to.global.u64 	%rd3, %rd2;
	mov.u32 	%r1, %tid.x;
	mov.u32 	%r2, %ctaid.x;
	mov.u32 	%r17, %ntid.x;
	mad.lo.s32 	%r7, %r2, %r17, %r1;
	mul.wide.u32 	%rd4, %r7, 4;
	add.s64 	%rd5, %rd3, %rd4;
	ld.global.u32 	%r8, [%rd5];
	shl.b32 	%r9, %r1, 2;
	mov.u32 	%r10, _ZZ7reduce0PiS_E5sdata;
	add.s32 	%r4, %r10, %r9;
	st.shared.u32 	[%r4], %r8;
	bar.sync 	0;
	setp.lt.u32 	%p1, %r17, 2;
	@%p1 bra 	$L__BB0_4;
$L__BB0_1:
	shr.u32 	%r6, %r17, 1;
	setp.ge.u32 	%p2, %r1, %r6;
	@%p2 bra 	$L__BB0_3;
	ld.shared.u32 	%r11, [%r4];
	shl.b32 	%r12, %r6, 2;
	add.s32 	%r13, %r4, %r12;
	ld.shared.u32 	%r14, [%r13];
	max.s32 	%r15, %r11, %r14;
	st.shared.u32 	[%r4], %r15;
$L__BB0_3:
	bar.sync 	0;
	setp.gt.u32 	%p3, %r17, 3;
	mov.u32 	%r17, %r6;
	@%p3 bra 	$L__BB0_1;
$L__BB0_4:
	setp.ne.s32 	%p4, %r1, 0;
	@%p4 bra 	$L__BB0_6;
	ld.shared.u32 	%r16, [_ZZ7reduce0PiS_E5sdata];
	cvta.to.global.u64 	%rd6, %rd1;
	mul.wide.u32 	%rd7, %r2, 4;
	add.s64 	%rd8, %rd6, %rd7;
	st.global.u32 	[%rd8], %r16;
$L__BB0_6:
	ret;

}


// ===== COMPILED SASS (sm_100) =====

	.target	sm_100

	.elftype	@"ET_EXEC"


//--------------------- .note.nv.tkinfo           --------------------------
	.section	.note.nv.tkinfo,"",@"SHT_NOTE"
	.sectionflags	@"SHF_NOTE_NV_TKINFO"
	.tkinfo
        /*0018*/ 	.word	0x00000002
        /*0030*/ 	.string	""
        /*0030*/ 	.string	"ptxas"
        /*0030*/ 	.string	"Cuda compilation tools, release 13.0, V13.0.88"
        /*0030*/ 	.string	"Build cuda_13.0.r13.0/compiler.36424714_0"
        /*0030*/ 	.string	"-arch sm_100 -m 64 "



//--------------------- .note.nv.cuinfo           --------------------------
	.section	.note.nv.cuinfo,"",@"SHT_NOTE"
	.sectionflags	@"SHF_NOTE_NV_CUINFO"
        /*0018*/ 	.short	0x0002
        /*001a*/ 	.short	0x0064
        /*001c*/ 	.short	0x0082
	.zero		2


//--------------------- .nv.info                  --------------------------
	.section	.nv.info,"",@"SHT_CUDA_INFO"
	.align	4


	//----- nvinfo : EIATTR_REGCOUNT
	.align		4
        /*0000*/ 	.byte	0x04, 0x2f
        /*0002*/ 	.short	(.L_1 - .L_0)
	.align		4
.L_0:
        /*0004*/ 	.word	index@(_Z7reduce0PiS_)
        /*0008*/ 	.word	0x0000000a


	//----- nvinfo : EIATTR_FRAME_SIZE
	.align		4
.L_1:
        /*000c*/ 	.byte	0x04, 0x11
        /*000e*/ 	.short	(.L_3 - .L_2)
	.align		4
.L_2:
        /*0010*/ 	.word	index@(_Z7reduce0PiS_)
        /*0014*/ 	.word	0x00000000


	//----- nvinfo : EIATTR_MIN_STACK_SIZE
	.align		4
.L_3:
        /*0018*/ 	.byte	0x04, 0x12
        /*001a*/ 	.short	(.L_5 - .L_4)
	.align		4
.L_4:
        /*001c*/ 	.word	index@(_Z7reduce0PiS_)
        /*0020*/ 	.word	0x00000000
.L_5:


//--------------------- .nv.compat                --------------------------
	.section	.nv.compat,"",@"SHT_CUDA_COMPAT_INFO"
	.align	4
        /*0000*/ 	.byte	0x02, 0x09, 0x00, 0x00, 0x02, 0x02, 0x01, 0x00, 0x02, 0x05, 0x05, 0x00, 0x03, 0x07, 0x01, 0x01
        /*0010*/ 	.byte	0x02, 0x03, 0x00, 0x00, 0x02, 0x06, 0x01, 0x00, 0x04, 0x0b, 0x08, 0x00, 0x09, 0x00, 0x00, 0x00
        /*0020*/ 	.byte	0x00, 0x00, 0x00, 0x00


//--------------------- .nv.info._Z7reduce0PiS_   --------------------------
	.section	.nv.info._Z7reduce0PiS_,"",@"SHT_CUDA_INFO"
	.sectionflags	@""
	.align	4


	//----- nvinfo : EIATTR_CUDA_API_VERSION
	.align		4
        /*0000*/ 	.byte	0x04, 0x37
        /*0002*/ 	.short	(.L_7 - .L_6)
.L_6:
        /*0004*/ 	.word	0x00000082


	//----- nvinfo : EIATTR_KPARAM_INFO
	.align		4
.L_7:
        /*0008*/ 	.byte	0x04, 0x17
        /*000a*/ 	.short	(.L_9 - .L_8)
.L_8:
        /*000c*/ 	.word	0x00000000
        /*0010*/ 	.short	0x0001
        /*0012*/ 	.short	0x0008
        /*0014*/ 	.byte	0x00, 0xf5, 0x21, 0x00


	//----- nvinfo : EIATTR_KPARAM_INFO
	.align		4
.L_9:
        /*0018*/ 	.byte	0x04, 0x17
        /*001a*/ 	.short	(.L_11 - .L_10)
.L_10:
        /*001c*/ 	.word	0x00000000
        /*0020*/ 	.short	0x0000
        /*0022*/ 	.short	0x0000
        /*0024*/ 	.byte	0x00, 0xf5, 0x21, 0x00


	//----- nvinfo : EIATTR_SPARSE_MMA_MASK
	.align		4
.L_11:
        /*0028*/ 	.byte	0x03, 0x50
        /*002a*/ 	.short	0x0000


	//----- nvinfo : EIATTR_MAXREG_COUNT
	.align		4
        /*002c*/ 	.byte	0x03, 0x1b
        /*002e*/ 	.short	0x00ff


	//----- nvinfo : EIATTR_NUM_BARRIERS
	.align		4
        /*0030*/ 	.byte	0x02, 0x4c
        /*0032*/ 	.byte	0x01
	.zero		1


	//----- nvinfo : EIATTR_MERCURY_ISA_VERSION
	.align		4
        /*0034*/ 	.byte	0x03, 0x5f
        /*0036*/ 	.short	0x0101


	//----- nvinfo : EIATTR_VRC_CTA_INIT_COUNT
	.align		4
        /*0038*/ 	.byte	0x02, 0x4a
	.zero		1
	.zero		1


	//----- nvinfo : EIATTR_EXIT_INSTR_OFFSETS
	.align		4
        /*003c*/ 	.byte	0x04, 0x1c
        /*003e*/ 	.short	(.L_13 - .L_12)


	//   ....[0]....
.L_12:
        /*0040*/ 	.word	0x000001e0


	//   ....[1]....
        /*0044*/ 	.word	0x00000260


	//----- nvinfo : EIATTR_CBANK_PARAM_SIZE
	.align		4
.L_13:
        /*0048*/ 	.byte	0x03, 0x19
        /*004a*/ 	.short	0x0010


	//----- nvinfo : EIATTR_PARAM_CBANK
	.align		4
        /*004c*/ 	.byte	0x04, 0x0a
        /*004e*/ 	.short	(.L_15 - .L_14)
	.align		4
.L_14:
        /*0050*/ 	.word	index@(.nv.constant0._Z7reduce0PiS_)
        /*0054*/ 	.short	0x0380
        /*0056*/ 	.short	0x0010


	//----- nvinfo : EIATTR_SW_WAR
	.align		4
.L_15:
        /*0058*/ 	.byte	0x04, 0x36
        /*005a*/ 	.short	(.L_17 - .L_16)
.L_16:
        /*005c*/ 	.word	0x00000008
.L_17:


//--------------------- .nv.callgraph             --------------------------
	.section	.nv.callgraph,"",@"SHT_CUDA_CALLGRAPH"
	.align	4
	.sectionentsize	8
	.align		4
        /*0000*/ 	.word	0x00000000
	.align		4
        /*0004*/ 	.word	0xffffffff
	.align		4
        /*0008*/ 	.word	0x00000000
	.align		4
        /*000c*/ 	.word	0xfffffffe
	.align		4
        /*0010*/ 	.word	0x00000000
	.align		4
        /*0014*/ 	.word	0xfffffffd
	.align		4
        /*0018*/ 	.word	0x00000000
	.align		4
        /*001c*/ 	.word	0xfffffffc


//--------------------- .text._Z7reduce0PiS_      --------------------------
	.section	.text._Z7reduce0PiS_,"ax",@progbits
	.align	128
        .global         _Z7reduce0PiS_
        .type           _Z7reduce0PiS_,@function
        .size           _Z7reduce0PiS_,(.L_x_3 - _Z7reduce0PiS_)
        .other          _Z7reduce0PiS_,@"STO_CUDA_ENTRY STV_DEFAULT"
_Z7reduce0PiS_:
.text._Z7reduce0PiS_:
[----:B------:R-:W-:Y:S01]  /*0000*/  LDC R1, c[0x0][0x37c] ;  /* 0x0000df00ff017b82 */ /* 0x000fe20000000800 */
[----:B------:R-:W0:Y:S07]  /*0010*/  S2R R4, SR_TID.X ;  /* 0x0000000000047919 */ /* 0x000e2e0000002100 */
[----:B------:R-:W1:Y:S01]  /*0020*/  LDC.64 R2, c[0x0][0x380] ;  /* 0x0000e000ff027b82 */ /* 0x000e620000000a00 */
[----:B------:R-:W0:Y:S01]  /*0030*/  LDCU UR8, c[0x0][0x360] ;  /* 0x00006c00ff0877ac */ /* 0x000e220008000800 */
[----:B------:R-:W0:Y:S01]  /*0040*/  S2R R7, SR_CTAID.X ;  /* 0x0000000000077919 */ /* 0x000e220000002500 */
[----:B------:R-:W2:Y:S01]  /*0050*/  LDCU.64 UR6, c[0x0][0x358] ;  /* 0x00006b00ff0677ac */ /* 0x000ea20008000a00 */
[----:B0-----:R-:W-:-:S04]  /*0060*/  IMAD R5, R7, UR8, R4 ;  /* 0x0000000807057c24 */ /* 0x001fc8000f8e0204 */
[----:B-1----:R-:W-:-:S06]  /*0070*/  IMAD.WIDE.U32 R2, R5, 0x4, R2 ;  /* 0x0000000405027825 */ /* 0x002fcc00078e0002 */
[----:B--2---:R-:W2:Y:S01]  /*0080*/  LDG.E R2, desc[UR6][R2.64] ;  /* 0x0000000602027981 */ /* 0x004ea2000c1e1900 */
[----:B------:R-:W0:Y:S01]  /*0090*/  S2UR UR5, SR_CgaCtaId ;  /* 0x00000000000579c3 */ /* 0x000e220000008800 */
[----:B------:R-:W-:Y:S01]  /*00a0*/  UMOV UR4, 0x400 ;  /* 0x0000040000047882 */ /* 0x000fe20000000000 */
[----:B------:R-:W-:Y:S01]  /*00b0*/  UISETP.GE.U32.AND UP0, UPT, UR8, 0x2, UPT ;  /* 0x000000020800788c */ /* 0x000fe2000bf06070 */
[----:B------:R-:W-:Y:S01]  /*00c0*/  ISETP.NE.AND P0, PT, R4, RZ, PT ;  /* 0x000000ff0400720c */ /* 0x000fe20003f05270 */
[----:B0-----:R-:W-:-:S06]  /*00d0*/  ULEA UR4, UR5, UR4, 0x18 ;  /* 0x0000000405047291 */ /* 0x001fcc000f8ec0ff */
[----:B------:R-:W-:-:S05]  /*00e0*/  LEA R5, R4, UR4, 0x2 ;  /* 0x0000000404057c11 */ /* 0x000fca000f8e10ff */
[----:B--2---:R0:W-:Y:S01]  /*00f0*/  STS [R5], R2 ;  /* 0x0000000205007388 */ /* 0x0041e20000000800 */
[----:B------:R-:W-:Y:S06]  /*0100*/  BAR.SYNC.DEFER_BLOCKING 0x0 ;  /* 0x0000000000007b1d */ /* 0x000fec0000010000 */
[----:B------:R-:W-:Y:S05]  /*0110*/  BRA.U !UP0, `(.L_x_0) ;  /* 0x0000000108307547 */ /* 0x000fea000b800000 */
[----:B------:R-:W-:-:S07]  /*0120*/  IMAD.U32 R0, RZ, RZ, UR8 ;  /* 0x00000008ff007e24 */ /* 0x000fce000f8e00ff */
.L_x_1:
[----:B------:R-:W-:-:S04]  /*0130*/  SHF.R.U32.HI R6, RZ, 0x1, R0 ;  /* 0x00000001ff067819 */ /* 0x000fc80000011600 */
[----:B------:R-:W-:-:S13]  /*0140*/  ISETP.GE.U32.AND P1, PT, R4, R6, PT ;  /* 0x000000060400720c */ /* 0x000fda0003f26070 */
[----:B------:R-:W-:Y:S01]  /*0150*/  @!P1 IMAD R3, R6, 0x4, R5 ;  /* 0x0000000406039824 */ /* 0x000fe200078e0205 */
[----:B0-----:R-:W-:Y:S05]  /*0160*/  @!P1 LDS R2, [R5] ;  /* 0x0000000005029984 */ /* 0x001fea0000000800 */
[----:B------:R-:W0:Y:S02]  /*0170*/  @!P1 LDS R3, [R3] ;  /* 0x0000000003039984 */ /* 0x000e240000000800 */
[----:B0-----:R-:W-:-:S05]  /*0180*/  @!P1 VIMNMX R2, PT, PT, R2, R3, !PT ;  /* 0x0000000302029248 */ /* 0x001fca0007fe0100 */
[----:B------:R1:W-:Y:S01]  /*0190*/  @!P1 STS [R5], R2 ;  /* 0x0000000205009388 */ /* 0x0003e20000000800 */
[----:B------:R-:W-:Y:S01]  /*01a0*/  BAR.SYNC.DEFER_BLOCKING 0x0 ;  /* 0x0000000000007b1d */ /* 0x000fe20000010000 */
[----:B------:R-:W-:Y:S01]  /*01b0*/  ISETP.GT.U32.AND P1, PT, R0, 0x3, PT ;  /* 0x000000030000780c */ /* 0x000fe20003f24070 */
[----:B------:R-:W-:-:S12]  /*01c0*/  IMAD.MOV.U32 R0, RZ, RZ, R6 ;  /* 0x000000ffff007224 */ /* 0x000fd800078e0006 */
[----:B-1----:R-:W-:Y:S05]  /*01d0*/  @P1 BRA `(.L_x_1) ;  /* 0xfffffffc00d41947 */ /* 0x002fea000383ffff */
.L_x_0:
[----:B------:R-:W-:Y:S05]  /*01e0*/  @P0 EXIT ;  /* 0x000000000000094d */ /* 0x000fea0003800000 */
[----:B------:R-:W1:Y:S01]  /*01f0*/  S2UR UR5, SR_CgaCtaId ;  /* 0x00000000000579c3 */ /* 0x000e620000008800 */
[----:B------:R-:W-:-:S07]  /*0200*/  UMOV UR4, 0x400 ;  /* 0x0000040000047882 */ /* 0x000fce0000000000 */
[----:B0-----:R-:W0:Y:S01]  /*0210*/  LDC.64 R2, c[0x0][0x388] ;  /* 0x0000e200ff027b82 */ /* 0x001e220000000a00 */
[----:B-1----:R-:W-:Y:S01]  /*0220*/  ULEA UR4, UR5, UR4, 0x18 ;  /* 0x0000000405047291 */ /* 0x002fe2000f8ec0ff */
[----:B0-----:R-:W-:-:S08]  /*0230*/  IMAD.WIDE.U32 R2, R7, 0x4, R2 ;  /* 0x0000000407027825 */ /* 0x001fd000078e0002 */
[----:B------:R-:W0:Y:S04]  /*0240*/  LDS R5, [UR4] ;  /* 0x00000004ff057984 */ /* 0x000e280008000800 */
[----:B0-----:R-:W-:Y:S01]  /*0250*/  STG.E desc[UR6][R2.64], R5 ;  /* 0x0000000502007986 */ /* 0x001fe2000c101906 */
[----:B------:R-:W-:Y:S05]  /*0260*/  EXIT ;  /* 0x000000000000794d */ /* 0x000fea0003800000 */
.L_x_2:
[----:B------:R-:W-:-:S00]  /*0270*/  BRA `(.L_x_2) ;  /* 0xfffffffc00fc7947 */ /* 0x000fc0000383ffff */
[----:B------:R-:W-:-:S00]  /*0280*/  NOP ;  /* 0x0000000000007918 */ /* 0x000fc00000000000 */
[----:B------:R-:W-:-:S00]  /*0290*/  NOP ;  /* 0x0000000000007918 */ /* 0x000fc00000000000 */
[----:B------:R-:W-:-:S00]  /*02a0*/  NOP ;  /* 0x0000000000007918 */ /* 0x000fc00000000000 */
[----:B------:R-:W-:-:S00]  /*02b0*/  NOP ;  /* 0x0000000000007918 */ /* 0x000fc00000000000 */
[----:B------:R-:W-:-:S00]  /*02c0*/  NOP ;  /* 0x0000000000007918 */ /* 0x000fc00000000000 */
[----:B------:R-:W-:-:S00]  /*02d0*/  NOP ;  /* 0x0000000000007918 */ /* 0x000fc00000000000 */
[----:B------:R-:W-:-:S00]  /*02e0*/  NOP ;  /* 0x0000000000007918 */ /* 0x000fc00000000000 */
[----:B------:R-:W-:-:S00]  /*02f0*/  NOP ;  /* 0x0000000000007918 */ /* 0x000fc00000000000 */
.L_x_3:


//--------------------- .nv.shared._Z7reduce0PiS_ --------------------------
	.section	.nv.shared._Z7reduce0PiS_,"aw",@nobits
	.sectionflags	@""
	.align	4
.nv.shared._Z7reduce0PiS_:
	.zero		5120


//--------------------- .nv.shared.reserved.0     --------------------------
	.section	.nv.shared.reserved.0,"aw",@nobits
	.weak		__nv_reservedSMEM_offset_0_alias
	.size		__nv_reservedSMEM_offset_0_alias, 0, 64
	.other		__nv_reservedSMEM_offset_0_alias,@"STO_CUDA_RESERVED_SHARED STV_DEFAULT"
__nv_reservedSMEM_offset_0_alias:
	.zero		0
	.zero		64


//--------------------- .nv.constant0._Z7reduce0PiS_ --------------------------
	.section	.nv.constant0._Z7reduce0PiS_,"a",@progbits
	.sectionflags	@""
	.align	4
.nv.constant0._Z7reduce0PiS_:
	.zero		912


//--------------------- SYMBOLS --------------------------

	.type		.nv.reservedSmem.offset0,@object
	.size		.nv.reservedSmem.offset0,0x4
	.type		.nv.reservedSmem.cap,@object
	.size		.nv.reservedSmem.cap,0x4
